//
// Generated by NVIDIA NVVM Compiler
//
// Compiler Build ID: CL-36424714
// Cuda compilation tools, release 13.0, V13.0.88
// Based on NVVM 20.0.0
//

.version 9.0
.target sm_100
.address_size 64

	// .globl	_Z2K1Pii
.extern .func  (.param .b32 func_retval0) vprintf
(
	.param .b64 vprintf_param_0,
	.param .b64 vprintf_param_1
)
;
.global .align 1 .b8 $str[5] = {9, 37, 100, 10};

.visible .entry _Z2K1Pii(
	.param .u64 .ptr .align 1 _Z2K1Pii_param_0,
	.param .u32 _Z2K1Pii_param_1
)
{
	.local .align 8 .b8 	__local_depot0[8];
	.reg .b64 	%SP;
	.reg .b64 	%SPL;
	.reg .b32 	%r<5>;
	.reg .b64 	%rd<9>;

	mov.u64 	%SPL, __local_depot0;
	cvta.local.u64 	%SP, %SPL;
	ld.param.u64 	%rd1, [_Z2K1Pii_param_0];
	ld.param.u32 	%r1, [_Z2K1Pii_param_1];
	cvta.to.global.u64 	%rd2, %rd1;
	add.u64 	%rd3, %SP, 0;
	add.u64 	%rd4, %SPL, 0;
	mul.wide.s32 	%rd5, %r1, 4;
	add.s64 	%rd6, %rd2, %rd5;
	ld.global.u32 	%r2, [%rd6+-4];
	st.local.u32 	[%rd4], %r2;
	mov.u64 	%rd7, $str;
	cvta.global.u64 	%rd8, %rd7;
	{ // callseq 0, 0
	.param .b64 param0;
	st.param.b64 	[param0], %rd8;
	.param .b64 param1;
	st.param.b64 	[param1], %rd3;
	.param .b32 retval0;
	call.uni (retval0), 
	vprintf, 
	(
	param0, 
	param1
	);
	ld.param.b32 	%r3, [retval0];
	} // callseq 0
	ret;

}


// ===== COMPILED SASS (sm_100) =====

	.target	sm_100

	.elftype	@"ET_EXEC"


//--------------------- .note.nv.tkinfo           --------------------------
	.section	.note.nv.tkinfo,"",@"SHT_NOTE"
	.sectionflags	@"SHF_NOTE_NV_TKINFO"
	.tkinfo
        /*0018*/ 	.word	0x00000002
        /*0030*/ 	.string	""
        /*0030*/ 	.string	"ptxas"
        /*0030*/ 	.string	"Cuda compilation tools, release 13.0, V13.0.88"
        /*0030*/ 	.string	"Build cuda_13.0.r13.0/compiler.36424714_0"
        /*0030*/ 	.string	"-arch sm_100 -m 64 "



//--------------------- .note.nv.cuinfo           --------------------------
	.section	.note.nv.cuinfo,"",@"SHT_NOTE"
	.sectionflags	@"SHF_NOTE_NV_CUINFO"
        /*0018*/ 	.short	0x0002
        /*001a*/ 	.short	0x0064
        /*001c*/ 	.short	0x0082
	.zero		2


//--------------------- .nv.info                  --------------------------
	.section	.nv.info,"",@"SHT_CUDA_INFO"
	.align	4


	//----- nvinfo : EIATTR_REGCOUNT
	.align		4
        /*0000*/ 	.byte	0x04, 0x2f
        /*0002*/ 	.short	(.L_2 - .L_1)
	.align		4
.L_1:
        /*0004*/ 	.word	index@(_Z2K1Pii)
        /*0008*/ 	.word	0x00000018


	//----- nvinfo : EIATTR_FRAME_SIZE
	.align		4
.L_2:
        /*000c*/ 	.byte	0x04, 0x11
        /*000e*/ 	.short	(.L_4 - .L_3)
	.align		4
.L_3:
        /*0010*/ 	.word	index@(_Z2K1Pii)
        /*0014*/ 	.word	0x00000008


	//----- nvinfo : EIATTR_MIN_STACK_SIZE
	.align		4
.L_4:
        /*0018*/ 	.byte	0x04, 0x12
        /*001a*/ 	.short	(.L_6 - .L_5)
	.align		4
.L_5:
        /*001c*/ 	.word	index@(_Z2K1Pii)
        /*0020*/ 	.word	0x00000008
.L_6:


//--------------------- .nv.compat                --------------------------
	.section	.nv.compat,"",@"SHT_CUDA_COMPAT_INFO"
	.align	4
        /*0000*/ 	.byte	0x02, 0x09, 0x00, 0x00, 0x02, 0x02, 0x01, 0x00, 0x02, 0x05, 0x05, 0x00, 0x03, 0x07, 0x01, 0x01
        /*0010*/ 	.byte	0x02, 0x03, 0x00, 0x00, 0x02, 0x06, 0x01, 0x00, 0x04, 0x0b, 0x08, 0x00, 0x09, 0x00, 0x00, 0x00
        /*0020*/ 	.byte	0x00, 0x00, 0x00, 0x00


//--------------------- .nv.info._Z2K1Pii         --------------------------
	.section	.nv.info._Z2K1Pii,"",@"SHT_CUDA_INFO"
	.sectionflags	@""
	.align	4


	//----- nvinfo : EIATTR_CUDA_API_VERSION
	.align		4
        /*0000*/ 	.byte	0x04, 0x37
        /*0002*/ 	.short	(.L_8 - .L_7)
.L_7:
        /*0004*/ 	.word	0x00000082


	//----- nvinfo : EIATTR_KPARAM_INFO
	.align		4
.L_8:
        /*0008*/ 	.byte	0x04, 0x17
        /*000a*/ 	.short	(.L_10 - .L_9)
.L_9:
        /*000c*/ 	.word	0x00000000
        /*0010*/ 	.short	0x0001
        /*0012*/ 	.short	0x0008
        /*0014*/ 	.byte	0x00, 0xf0, 0x11, 0x00


	//----- nvinfo : EIATTR_KPARAM_INFO
	.align		4
.L_10:
        /*0018*/ 	.byte	0x04, 0x17
        /*001a*/ 	.short	(.L_12 - .L_11)
.L_11:
        /*001c*/ 	.word	0x00000000
        /*0020*/ 	.short	0x0000
        /*0022*/ 	.short	0x0000
        /*0024*/ 	.byte	0x00, 0xf5, 0x21, 0x00


	//----- nvinfo : EIATTR_SPARSE_MMA_MASK
	.align		4
.L_12:
        /*0028*/ 	.byte	0x03, 0x50
        /*002a*/ 	.short	0x0000


	//----- nvinfo : EIATTR_MAXREG_COUNT
	.align		4
        /*002c*/ 	.byte	0x03, 0x1b
        /*002e*/ 	.short	0x00ff


	//----- nvinfo : EIATTR_EXTERNS
	.align		4
        /*0030*/ 	.byte	0x04, 0x0f
        /*0032*/ 	.short	(.L_14 - .L_13)


	//   ....[0]....
	.align		4
.L_13:
        /*0034*/ 	.word	index@(vprintf)


	//----- nvinfo : EIATTR_MERCURY_ISA_VERSION
	.align		4
.L_14:
        /*0038*/ 	.byte	0x03, 0x5f
        /*003a*/ 	.short	0x0101


	//----- nvinfo : EIATTR_VRC_CTA_INIT_COUNT
	.align		4
        /*003c*/ 	.byte	0x02, 0x4a
	.zero		1
	.zero		1


	//----- nvinfo : EIATTR_SYSCALL_OFFSETS
	.align		4
        /*0040*/ 	.byte	0x04, 0x46
        /*0042*/ 	.short	(.L_16 - .L_15)


	//   ....[0]....
.L_15:
        /*0044*/ 	.word	0x00000120


	//----- nvinfo : EIATTR_EXIT_INSTR_OFFSETS
	.align		4
.L_16:
        /*0048*/ 	.byte	0x04, 0x1c
        /*004a*/ 	.short	(.L_18 - .L_17)


	//   ....[0]....
.L_17:
        /*004c*/ 	.word	0x00000130


	//----- nvinfo : EIATTR_CBANK_PARAM_SIZE
	.align		4
.L_18:
        /*0050*/ 	.byte	0x03, 0x19
        /*0052*/ 	.short	0x000c


	//----- nvinfo : EIATTR_PARAM_CBANK
	.align		4
        /*0054*/ 	.byte	0x04, 0x0a
        /*0056*/ 	.short	(.L_20 - .L_19)
	.align		4
.L_19:
        /*0058*/ 	.word	index@(.nv.constant0._Z2K1Pii)
        /*005c*/ 	.short	0x0380
        /*005e*/ 	.short	0x000c


	//----- nvinfo : EIATTR_SW_WAR
	.align		4
.L_20:
        /*0060*/ 	.byte	0x04, 0x36
        /*0062*/ 	.short	(.L_22 - .L_21)
.L_21:
        /*0064*/ 	.word	0x00000008
.L_22:


//--------------------- .nv.callgraph             --------------------------
	.section	.nv.callgraph,"",@"SHT_CUDA_CALLGRAPH"
	.align	4
	.sectionentsize	8
	.align		4
        /*0000*/ 	.word	0x00000000
	.align		4
        /*0004*/ 	.word	0xffffffff
	.align		4
        /*0008*/ 	.word	index@(_Z2K1Pii)
	.align		4
        /*000c*/ 	.word	index@(vprintf)
	.align		4
        /*0010*/ 	.word	0x00000000
	.align		4
        /*0014*/ 	.word	0xfffffffe
	.align		4
        /*0018*/ 	.word	0x00000000
	.align		4
        /*001c*/ 	.word	0xfffffffd
	.align		4
        /*0020*/ 	.word	0x00000000
	.align		4
        /*0024*/ 	.word	0xfffffffc


//--------------------- .nv.constant4             --------------------------
	.section	.nv.constant4,"a",@progbits
	.align	8
	.align		8
.nv.constant4:
        /*0000*/ 	.dword	vprintf
	.align		8
        /*0008*/ 	.dword	$str


//--------------------- .text._Z2K1Pii            --------------------------
	.section	.text._Z2K1Pii,"ax",@progbits
	.align	128
        .global         _Z2K1Pii
        .type           _Z2K1Pii,@function
        .size           _Z2K1Pii,(.L_x_2 - _Z2K1Pii)
        .other          _Z2K1Pii,@"STO_CUDA_ENTRY STV_DEFAULT"
_Z2K1Pii:
.text._Z2K1Pii:
[----:B------:R-:W0:Y:S08]  /*0000*/  LDC R1, c[0x0][0x37c] ;  /* 0x0000df00ff017b82 */ /* 0x000e300000000800 */
[----:B------:R-:W1:Y:S01]  /*0010*/  LDC R5, c[0x0][0x388] ;  /* 0x0000e200ff057b82 */ /* 0x000e620000000800 */
[----:B------:R-:W2:Y:S01]  /*0020*/  LDCU.64 UR4, c[0x0][0x358] ;  /* 0x00006b00ff0477ac */ /* 0x000ea20008000a00 */
[----:B0-----:R-:W-:-:S06]  /*0030*/  VIADD R1, R1, 0xfffffff8 ;  /* 0xfffffff801017836 */ /* 0x001fcc0000000000 */
[----:B------:R-:W1:Y:S01]  /*0040*/  LDC.64 R2, c[0x0][0x380] ;  /* 0x0000e000ff027b82 */ /* 0x000e620000000a00 */
[----:B------:R-:W0:Y:S01]  /*0050*/  LDCU.64 UR6, c[0x4][0x8] ;  /* 0x01000100ff0677ac */ /* 0x000e220008000a00 */
[----:B-1----:R-:W-:-:S06]  /*0060*/  IMAD.WIDE R2, R5, 0x4, R2 ;  /* 0x0000000405027825 */ /* 0x002fcc00078e0202 */
[----:B--2---:R-:W2:Y:S01]  /*0070*/  LDG.E R2, desc[UR4][R2.64+-0x4] ;  /* 0xfffffc0402027981 */ /* 0x004ea2000c1e1900 */
[----:B------:R-:W-:Y:S01]  /*0080*/  MOV R0, 0x0 ;  /* 0x0000000000007802 */ /* 0x000fe20000000f00 */
[----:B------:R-:W1:Y:S01]  /*0090*/  LDCU UR4, c[0x0][0x2f8] ;  /* 0x00005f00ff0477ac */ /* 0x000e620008000800 */
[----:B0-----:R-:W-:Y:S01]  /*00a0*/  IMAD.U32 R4, RZ, RZ, UR6 ;  /* 0x00000006ff047e24 */ /* 0x001fe2000f8e00ff */
[----:B------:R-:W-:Y:S01]  /*00b0*/  MOV R5, UR7 ;  /* 0x0000000700057c02 */ /* 0x000fe20008000f00 */
[----:B------:R0:W3:Y:S01]  /*00c0*/  LDC.64 R8, c[0x4][R0] ;  /* 0x0100000000087b82 */ /* 0x0000e20000000a00 */
[----:B------:R-:W4:Y:S01]  /*00d0*/  LDCU UR5, c[0x0][0x2fc] ;  /* 0x00005f80ff0577ac */ /* 0x000f220008000800 */
[----:B-1----:R-:W-:-:S05]  /*00e0*/  IADD3 R6, P0, PT, R1, UR4, RZ ;  /* 0x0000000401067c10 */ /* 0x002fca000ff1e0ff */
[----:B----4-:R-:W-:Y:S01]  /*00f0*/  IMAD.X R7, RZ, RZ, UR5, P0 ;  /* 0x00000005ff077e24 */ /* 0x010fe200080e06ff */
[----:B--23--:R0:W-:Y:S07]  /*0100*/  STL [R1], R2 ;  /* 0x0000000201007387 */ /* 0x00c1ee0000100800 */
[----:B------:R-:W-:-:S07]  /*0110*/  LEPC R20, `(.L_x_0) ;  /* 0x000000001014794e */ /* 0x000fce0000000000 */
[----:B0-----:R-:W-:Y:S05]  /*0120*/  CALL.ABS.NOINC R8 ;  /* 0x0000000008007343 */ /* 0x001fea0003c00000 */
.L_x_0:
[----:B------:R-:W-:Y:S05]  /*0130*/  EXIT ;  /* 0x000000000000794d */ /* 0x000fea0003800000 */
.L_x_1:
[----:B------:R-:W-:-:S00]  /*0140*/  BRA `(.L_x_1) ;  /* 0xfffffffc00fc7947 */ /* 0x000fc0000383ffff */
[----:B------:R-:W-:-:S00]  /*0150*/  NOP ;  /* 0x0000000000007918 */ /* 0x000fc00000000000 */
        /* <DEDUP_REMOVED lines=10> */
.L_x_2:


//--------------------- .nv.global.init           --------------------------
	.section	.nv.global.init,"aw",@progbits
.nv.global.init:
	.type		$str,@object
	.size		$str,(.L_0 - $str)
$str:
        /*0000*/ 	.byte	0x09, 0x25, 0x64, 0x0a, 0x00
.L_0:


//--------------------- .nv.shared.reserved.0     --------------------------
	.section	.nv.shared.reserved.0,"aw",@nobits
	.weak		__nv_reservedSMEM_offset_0_alias
	.size		__nv_reservedSMEM_offset_0_alias, 0, 64
	.other		__nv_reservedSMEM_offset_0_alias,@"STO_CUDA_RESERVED_SHARED STV_DEFAULT"
__nv_reservedSMEM_offset_0_alias:
	.zero		0
	.zero		64


//--------------------- .nv.constant0._Z2K1Pii    --------------------------
	.section	.nv.constant0._Z2K1Pii,"a",@progbits
	.sectionflags	@""
	.align	4
.nv.constant0._Z2K1Pii:
	.zero		908


//--------------------- SYMBOLS --------------------------

	.type		.nv.reservedSmem.offset0,@object
	.size		.nv.reservedSmem.offset0,0x4
	.type		vprintf,@function
